//
// Generated by NVIDIA NVVM Compiler
//
// Compiler Build ID: CL-36424714
// Cuda compilation tools, release 13.0, V13.0.88
// Based on NVVM 20.0.0
//

.version 9.0
.target sm_100
.address_size 64

	// .globl	_Z13computeKernelPKfPfi
.global .align 4 .b8 __cudart_i2opi_f[24] = {65, 144, 67, 60, 153, 149, 98, 219, 192, 221, 52, 245, 209, 87, 39, 252, 41, 21, 68, 78, 110, 131, 249, 162};

.visible .entry _Z13computeKernelPKfPfi(
	.param .u64 .ptr .align 1 _Z13computeKernelPKfPfi_param_0,
	.param .u64 .ptr .align 1 _Z13computeKernelPKfPfi_param_1,
	.param .u32 _Z13computeKernelPKfPfi_param_2
)
{
	.local .align 4 .b8 	__local_depot0[28];
	.reg .b64 	%SP;
	.reg .b64 	%SPL;
	.reg .pred 	%p<19>;
	.reg .b32 	%r<93>;
	.reg .b32 	%f<53>;
	.reg .b64 	%rd<45>;
	.reg .b64 	%fd<5>;

	mov.u64 	%SPL, __local_depot0;
	ld.param.u64 	%rd13, [_Z13computeKernelPKfPfi_param_0];
	ld.param.u64 	%rd14, [_Z13computeKernelPKfPfi_param_1];
	ld.param.u32 	%r30, [_Z13computeKernelPKfPfi_param_2];
	add.u64 	%rd1, %SPL, 0;
	add.u64 	%rd2, %SPL, 0;
	mov.u32 	%r31, %ctaid.x;
	mov.u32 	%r32, %ntid.x;
	mov.u32 	%r33, %tid.x;
	mad.lo.s32 	%r1, %r31, %r32, %r33;
	setp.ge.s32 	%p2, %r1, %r30;
	@%p2 bra 	$L__BB0_17;
	shr.s32 	%r34, %r1, 31;
	shr.u32 	%r35, %r34, 24;
	add.s32 	%r36, %r1, %r35;
	and.b32  	%r37, %r36, -256;
	sub.s32 	%r2, %r1, %r37;
	setp.lt.s32 	%p3, %r2, 1;
	mov.f32 	%f52, 0f00000000;
	@%p3 bra 	$L__BB0_16;
	cvta.to.global.u64 	%rd17, %rd13;
	mul.wide.s32 	%rd18, %r1, 4;
	add.s64 	%rd19, %rd17, %rd18;
	ld.global.f32 	%f12, [%rd19];
	mul.f32 	%f13, %f12, 0f3F22F983;
	cvt.rni.s32.f32 	%r39, %f13;
	cvt.rn.f32.s32 	%f14, %r39;
	fma.rn.f32 	%f15, %f14, 0fBFC90FDA, %f12;
	fma.rn.f32 	%f16, %f14, 0fB3A22168, %f15;
	fma.rn.f32 	%f17, %f14, 0fA7C234C5, %f16;
	abs.f32 	%f18, %f12;
	setp.ltu.f32 	%p4, %f18, 0f47CE4780;
	setp.eq.f32 	%p5, %f18, 0f7F800000;
	mov.b32 	%r3, %f12;
	shr.u32 	%r40, %r3, 23;
	and.b32  	%r41, %r40, 224;
	add.s32 	%r42, %r41, -128;
	shl.b32 	%r43, %r3, 8;
	or.b32  	%r4, %r43, -2147483648;
	shr.u32 	%r44, %r42, 5;
	and.b32  	%r5, %r40, 31;
	mul.wide.u32 	%rd20, %r44, 4;
	sub.s64 	%rd3, %rd2, %rd20;
	sub.s32 	%r6, 32, %r5;
	mov.f32 	%f52, 0f00000000;
	mul.rn.f32 	%f19, %f12, %f52;
	sub.s64 	%rd4, %rd1, %rd20;
	or.pred  	%p1, %p4, %p5;
	selp.b32 	%r7, %r39, 0, %p4;
	selp.f32 	%f1, %f17, %f19, %p4;
	mov.b32 	%r84, 0;
$L__BB0_3:
	mov.u32 	%r88, %r7;
	mov.f32 	%f50, %f1;
	@%p1 bra 	$L__BB0_9;
	mov.b64 	%rd43, 0;
	mov.b32 	%r85, 0;
	mov.u64 	%rd41, __cudart_i2opi_f;
	mov.u64 	%rd42, %rd2;
$L__BB0_5:
	.pragma "nounroll";
	ld.global.nc.u32 	%r46, [%rd41];
	mad.wide.u32 	%rd23, %r46, %r4, %rd43;
	shr.u64 	%rd43, %rd23, 32;
	st.local.u32 	[%rd42], %rd23;
	add.s32 	%r85, %r85, 1;
	add.s64 	%rd42, %rd42, 4;
	add.s64 	%rd41, %rd41, 4;
	setp.ne.s32 	%p6, %r85, 6;
	@%p6 bra 	$L__BB0_5;
	setp.eq.s32 	%p7, %r5, 0;
	st.local.u32 	[%rd2+24], %rd43;
	ld.local.u32 	%r86, [%rd3+24];
	ld.local.u32 	%r87, [%rd3+20];
	@%p7 bra 	$L__BB0_8;
	shl.b32 	%r47, %r86, %r5;
	shr.u32 	%r48, %r87, %r6;
	add.s32 	%r86, %r48, %r47;
	shl.b32 	%r49, %r87, %r5;
	ld.local.u32 	%r50, [%rd3+16];
	shr.u32 	%r51, %r50, %r6;
	add.s32 	%r87, %r51, %r49;
$L__BB0_8:
	setp.lt.s32 	%p8, %r3, 0;
	shr.u32 	%r52, %r86, 30;
	shf.l.wrap.b32 	%r53, %r87, %r86, 2;
	shl.b32 	%r54, %r87, 2;
	shr.u32 	%r55, %r53, 31;
	add.s32 	%r56, %r55, %r52;
	neg.s32 	%r57, %r56;
	selp.b32 	%r88, %r57, %r56, %p8;
	xor.b32  	%r58, %r53, %r3;
	shr.s32 	%r59, %r53, 31;
	xor.b32  	%r60, %r59, %r53;
	xor.b32  	%r61, %r59, %r54;
	cvt.u64.u32 	%rd24, %r60;
	shl.b64 	%rd25, %rd24, 32;
	cvt.u64.u32 	%rd26, %r61;
	or.b64  	%rd27, %rd25, %rd26;
	cvt.rn.f64.s64 	%fd1, %rd27;
	mul.f64 	%fd2, %fd1, 0d3BF921FB54442D19;
	cvt.rn.f32.f64 	%f20, %fd2;
	neg.f32 	%f21, %f20;
	setp.lt.s32 	%p9, %r58, 0;
	selp.f32 	%f50, %f21, %f20, %p9;
$L__BB0_9:
	mul.rn.f32 	%f22, %f50, %f50;
	and.b32  	%r62, %r88, 1;
	setp.eq.b32 	%p10, %r62, 1;
	selp.f32 	%f23, 0f3F800000, %f50, %p10;
	fma.rn.f32 	%f24, %f22, %f23, 0f00000000;
	fma.rn.f32 	%f25, %f22, 0f37CBAC00, 0fBAB607ED;
	selp.f32 	%f26, %f25, 0fB94D4153, %p10;
	selp.f32 	%f27, 0f3D2AAABB, 0f3C0885E4, %p10;
	fma.rn.f32 	%f28, %f26, %f22, %f27;
	selp.f32 	%f29, 0fBEFFFFFF, 0fBE2AAAA8, %p10;
	fma.rn.f32 	%f30, %f28, %f22, %f29;
	fma.rn.f32 	%f31, %f30, %f24, %f23;
	and.b32  	%r63, %r88, 2;
	setp.eq.s32 	%p11, %r63, 0;
	mov.f32 	%f32, 0f00000000;
	sub.f32 	%f33, %f32, %f31;
	selp.f32 	%f5, %f31, %f33, %p11;
	mov.u32 	%r92, %r7;
	mov.f32 	%f51, %f1;
	@%p1 bra 	$L__BB0_15;
	mov.b64 	%rd44, 0;
	mov.b32 	%r89, 0;
$L__BB0_11:
	.pragma "nounroll";
	mul.wide.u32 	%rd29, %r89, 4;
	mov.u64 	%rd30, __cudart_i2opi_f;
	add.s64 	%rd31, %rd30, %rd29;
	ld.global.nc.u32 	%r65, [%rd31];
	mad.wide.u32 	%rd32, %r65, %r4, %rd44;
	shr.u64 	%rd44, %rd32, 32;
	add.s64 	%rd33, %rd1, %rd29;
	st.local.u32 	[%rd33], %rd32;
	add.s32 	%r89, %r89, 1;
	setp.ne.s32 	%p12, %r89, 6;
	@%p12 bra 	$L__BB0_11;
	setp.eq.s32 	%p13, %r5, 0;
	st.local.u32 	[%rd1+24], %rd44;
	ld.local.u32 	%r90, [%rd4+24];
	ld.local.u32 	%r91, [%rd4+20];
	@%p13 bra 	$L__BB0_14;
	shl.b32 	%r66, %r90, %r5;
	shr.u32 	%r67, %r91, %r6;
	add.s32 	%r90, %r67, %r66;
	shl.b32 	%r68, %r91, %r5;
	ld.local.u32 	%r69, [%rd4+16];
	shr.u32 	%r70, %r69, %r6;
	add.s32 	%r91, %r70, %r68;
$L__BB0_14:
	setp.lt.s32 	%p14, %r3, 0;
	shr.u32 	%r71, %r90, 30;
	shf.l.wrap.b32 	%r72, %r91, %r90, 2;
	shl.b32 	%r73, %r91, 2;
	shr.u32 	%r74, %r72, 31;
	add.s32 	%r75, %r74, %r71;
	neg.s32 	%r76, %r75;
	selp.b32 	%r92, %r76, %r75, %p14;
	xor.b32  	%r77, %r72, %r3;
	shr.s32 	%r78, %r72, 31;
	xor.b32  	%r79, %r78, %r72;
	xor.b32  	%r80, %r78, %r73;
	cvt.u64.u32 	%rd34, %r79;
	shl.b64 	%rd35, %rd34, 32;
	cvt.u64.u32 	%rd36, %r80;
	or.b64  	%rd37, %rd35, %rd36;
	cvt.rn.f64.s64 	%fd3, %rd37;
	mul.f64 	%fd4, %fd3, 0d3BF921FB54442D19;
	cvt.rn.f32.f64 	%f34, %fd4;
	neg.f32 	%f35, %f34;
	setp.lt.s32 	%p15, %r77, 0;
	selp.f32 	%f51, %f35, %f34, %p15;
$L__BB0_15:
	add.s32 	%r81, %r92, 1;
	mul.rn.f32 	%f36, %f51, %f51;
	and.b32  	%r82, %r92, 1;
	setp.eq.b32 	%p16, %r82, 1;
	selp.f32 	%f37, %f51, 0f3F800000, %p16;
	fma.rn.f32 	%f38, %f36, %f37, 0f00000000;
	fma.rn.f32 	%f39, %f36, 0f37CBAC00, 0fBAB607ED;
	selp.f32 	%f40, 0fB94D4153, %f39, %p16;
	selp.f32 	%f41, 0f3C0885E4, 0f3D2AAABB, %p16;
	fma.rn.f32 	%f42, %f40, %f36, %f41;
	selp.f32 	%f43, 0fBE2AAAA8, 0fBEFFFFFF, %p16;
	fma.rn.f32 	%f44, %f42, %f36, %f43;
	fma.rn.f32 	%f45, %f44, %f38, %f37;
	and.b32  	%r83, %r81, 2;
	setp.eq.s32 	%p17, %r83, 0;
	mov.f32 	%f46, 0f00000000;
	sub.f32 	%f47, %f46, %f45;
	selp.f32 	%f48, %f45, %f47, %p17;
	fma.rn.f32 	%f52, %f5, %f48, %f52;
	add.s32 	%r84, %r84, 1;
	setp.ne.s32 	%p18, %r84, %r2;
	@%p18 bra 	$L__BB0_3;
$L__BB0_16:
	cvta.to.global.u64 	%rd38, %rd14;
	mul.wide.s32 	%rd39, %r1, 4;
	add.s64 	%rd40, %rd38, %rd39;
	st.global.f32 	[%rd40], %f52;
$L__BB0_17:
	ret;

}


// ===== COMPILED SASS (sm_100) =====

	.target	sm_100

	.elftype	@"ET_EXEC"


//--------------------- .note.nv.tkinfo           --------------------------
	.section	.note.nv.tkinfo,"",@"SHT_NOTE"
	.sectionflags	@"SHF_NOTE_NV_TKINFO"
	.tkinfo
        /*0018*/ 	.word	0x00000002
        /*0030*/ 	.string	""
        /*0030*/ 	.string	"ptxas"
        /*0030*/ 	.string	"Cuda compilation tools, release 13.0, V13.0.88"
        /*0030*/ 	.string	"Build cuda_13.0.r13.0/compiler.36424714_0"
        /*0030*/ 	.string	"-arch sm_100 -m 64 "



//--------------------- .note.nv.cuinfo           --------------------------
	.section	.note.nv.cuinfo,"",@"SHT_NOTE"
	.sectionflags	@"SHF_NOTE_NV_CUINFO"
        /*0018*/ 	.short	0x0002
        /*001a*/ 	.short	0x0064
        /*001c*/ 	.short	0x0082
	.zero		2


//--------------------- .nv.info                  --------------------------
	.section	.nv.info,"",@"SHT_CUDA_INFO"
	.align	4


	//----- nvinfo : EIATTR_REGCOUNT
	.align		4
        /*0000*/ 	.byte	0x04, 0x2f
        /*0002*/ 	.short	(.L_2 - .L_1)
	.align		4
.L_1:
        /*0004*/ 	.word	index@(_Z13computeKernelPKfPfi)
        /*0008*/ 	.word	0x0000001e


	//----- nvinfo : EIATTR_FRAME_SIZE
	.align		4
.L_2:
        /*000c*/ 	.byte	0x04, 0x11
        /*000e*/ 	.short	(.L_4 - .L_3)
	.align		4
.L_3:
        /*0010*/ 	.word	index@(_Z13computeKernelPKfPfi)
        /*0014*/ 	.word	0x00000000


	//----- nvinfo : EIATTR_MIN_STACK_SIZE
	.align		4
.L_4:
        /*0018*/ 	.byte	0x04, 0x12
        /*001a*/ 	.short	(.L_6 - .L_5)
	.align		4
.L_5:
        /*001c*/ 	.word	index@(_Z13computeKernelPKfPfi)
        /*0020*/ 	.word	0x00000000
.L_6:


//--------------------- .nv.compat                --------------------------
	.section	.nv.compat,"",@"SHT_CUDA_COMPAT_INFO"
	.align	4
        /*0000*/ 	.byte	0x02, 0x09, 0x00, 0x00, 0x02, 0x02, 0x01, 0x00, 0x02, 0x05, 0x05, 0x00, 0x03, 0x07, 0x01, 0x01
        /*0010*/ 	.byte	0x02, 0x03, 0x00, 0x00, 0x02, 0x06, 0x01, 0x00, 0x04, 0x0b, 0x08, 0x00, 0x01, 0x00, 0x00, 0x00
        /*0020*/ 	.byte	0x00, 0x00, 0x00, 0x00


//--------------------- .nv.info._Z13computeKernelPKfPfi --------------------------
	.section	.nv.info._Z13computeKernelPKfPfi,"",@"SHT_CUDA_INFO"
	.sectionflags	@""
	.align	4


	//----- nvinfo : EIATTR_CUDA_API_VERSION
	.align		4
        /*0000*/ 	.byte	0x04, 0x37
        /*0002*/ 	.short	(.L_8 - .L_7)
.L_7:
        /*0004*/ 	.word	0x00000082


	//----- nvinfo : EIATTR_KPARAM_INFO
	.align		4
.L_8:
        /*0008*/ 	.byte	0x04, 0x17
        /*000a*/ 	.short	(.L_10 - .L_9)
.L_9:
        /*000c*/ 	.word	0x00000000
        /*0010*/ 	.short	0x0002
        /*0012*/ 	.short	0x0010
        /*0014*/ 	.byte	0x00, 0xf0, 0x11, 0x00


	//----- nvinfo : EIATTR_KPARAM_INFO
	.align		4
.L_10:
        /*0018*/ 	.byte	0x04, 0x17
        /*001a*/ 	.short	(.L_12 - .L_11)
.L_11:
        /*001c*/ 	.word	0x00000000
        /*0020*/ 	.short	0x0001
        /*0022*/ 	.short	0x0008
        /*0024*/ 	.byte	0x00, 0xf5, 0x21, 0x00


	//----- nvinfo : EIATTR_KPARAM_INFO
	.align		4
.L_12:
        /*0028*/ 	.byte	0x04, 0x17
        /*002a*/ 	.short	(.L_14 - .L_13)
.L_13:
        /*002c*/ 	.word	0x00000000
        /*0030*/ 	.short	0x0000
        /*0032*/ 	.short	0x0000
        /*0034*/ 	.byte	0x00, 0xf5, 0x21, 0x00


	//----- nvinfo : EIATTR_SPARSE_MMA_MASK
	.align		4
.L_14:
        /*0038*/ 	.byte	0x03, 0x50
        /*003a*/ 	.short	0x0000


	//----- nvinfo : EIATTR_MAXREG_COUNT
	.align		4
        /*003c*/ 	.byte	0x03, 0x1b
        /*003e*/ 	.short	0x00ff


	//----- nvinfo : EIATTR_MERCURY_ISA_VERSION
	.align		4
        /*0040*/ 	.byte	0x03, 0x5f
        /*0042*/ 	.short	0x0101


	//----- nvinfo : EIATTR_VRC_CTA_INIT_COUNT
	.align		4
        /*0044*/ 	.byte	0x02, 0x4a
	.zero		1
	.zero		1


	//----- nvinfo : EIATTR_EXIT_INSTR_OFFSETS
	.align		4
        /*0048*/ 	.byte	0x04, 0x1c
        /*004a*/ 	.short	(.L_16 - .L_15)


	//   ....[0]....
.L_15:
        /*004c*/ 	.word	0x00000070


	//   ....[1]....
        /*0050*/ 	.word	0x00001090


	//----- nvinfo : EIATTR_CRS_STACK_SIZE
	.align		4
.L_16:
        /*0054*/ 	.byte	0x04, 0x1e
        /*0056*/ 	.short	(.L_18 - .L_17)
.L_17:
        /*0058*/ 	.word	0x00000000


	//----- nvinfo : EIATTR_CBANK_PARAM_SIZE
	.align		4
.L_18:
        /*005c*/ 	.byte	0x03, 0x19
        /*005e*/ 	.short	0x0014


	//----- nvinfo : EIATTR_PARAM_CBANK
	.align		4
        /*0060*/ 	.byte	0x04, 0x0a
        /*0062*/ 	.short	(.L_20 - .L_19)
	.align		4
.L_19:
        /*0064*/ 	.word	index@(.nv.constant0._Z13computeKernelPKfPfi)
        /*0068*/ 	.short	0x0380
        /*006a*/ 	.short	0x0014


	//----- nvinfo : EIATTR_SW_WAR
	.align		4
.L_20:
        /*006c*/ 	.byte	0x04, 0x36
        /*006e*/ 	.short	(.L_22 - .L_21)
.L_21:
        /*0070*/ 	.word	0x00000008
.L_22:


//--------------------- .nv.callgraph             --------------------------
	.section	.nv.callgraph,"",@"SHT_CUDA_CALLGRAPH"
	.align	4
	.sectionentsize	8
	.align		4
        /*0000*/ 	.word	0x00000000
	.align		4
        /*0004*/ 	.word	0xffffffff
	.align		4
        /*0008*/ 	.word	0x00000000
	.align		4
        /*000c*/ 	.word	0xfffffffe
	.align		4
        /*0010*/ 	.word	0x00000000
	.align		4
        /*0014*/ 	.word	0xfffffffd
	.align		4
        /*0018*/ 	.word	0x00000000
	.align		4
        /*001c*/ 	.word	0xfffffffc


//--------------------- .nv.constant4             --------------------------
	.section	.nv.constant4,"a",@progbits
	.align	8
	.align		8
.nv.constant4:
        /*0000*/ 	.dword	__cudart_i2opi_f


//--------------------- .text._Z13computeKernelPKfPfi --------------------------
	.section	.text._Z13computeKernelPKfPfi,"ax",@progbits
	.align	128
        .global         _Z13computeKernelPKfPfi
        .type           _Z13computeKernelPKfPfi,@function
        .size           _Z13computeKernelPKfPfi,(.L_x_14 - _Z13computeKernelPKfPfi)
        .other          _Z13computeKernelPKfPfi,@"STO_CUDA_ENTRY STV_DEFAULT"
_Z13computeKernelPKfPfi:
.text._Z13computeKernelPKfPfi:
[----:B------:R-:W-:Y:S01]  /*0000*/  LDC R1, c[0x0][0x37c] ;  /* 0x0000df00ff017b82 */ /* 0x000fe20000000800 */
[----:B------:R-:W0:Y:S07]  /*0010*/  S2R R3, SR_TID.X ;  /* 0x0000000000037919 */ /* 0x000e2e0000002100 */
[----:B------:R-:W0:Y:S01]  /*0020*/  S2UR UR4, SR_CTAID.X ;  /* 0x00000000000479c3 */ /* 0x000e220000002500 */
[----:B------:R-:W1:Y:S07]  /*0030*/  LDCU UR5, c[0x0][0x390] ;  /* 0x00007200ff0577ac */ /* 0x000e6e0008000800 */
[----:B------:R-:W0:Y:S02]  /*0040*/  LDC R0, c[0x0][0x360] ;  /* 0x0000d800ff007b82 */ /* 0x000e240000000800 */
[----:B0-----:R-:W-:-:S05]  /*0050*/  IMAD R0, R0, UR4, R3 ;  /* 0x0000000400007c24 */ /* 0x001fca000f8e0203 */
[----:B-1----:R-:W-:-:S13]  /*0060*/  ISETP.GE.AND P0, PT, R0, UR5, PT ;  /* 0x0000000500007c0c */ /* 0x002fda000bf06270 */
[----:B------:R-:W-:Y:S05]  /*0070*/  @P0 EXIT ;  /* 0x000000000000094d */ /* 0x000fea0003800000 */
[----:B------:R-:W-:Y:S01]  /*0080*/  SHF.R.S32.HI R3, RZ, 0x1f, R0 ;  /* 0x0000001fff037819 */ /* 0x000fe20000011400 */
[----:B------:R-:W0:Y:S01]  /*0090*/  LDCU.64 UR6, c[0x0][0x358] ;  /* 0x00006b00ff0677ac */ /* 0x000e220008000a00 */
[----:B------:R-:W-:Y:S02]  /*00a0*/  BSSY.RECONVERGENT B0, `(.L_x_0) ;  /* 0x00000fb000007945 */ /* 0x000fe40003800200 */
[----:B------:R-:W-:-:S04]  /*00b0*/  LEA.HI R3, R3, R0, RZ, 0x8 ;  /* 0x0000000003037211 */ /* 0x000fc800078f40ff */
[----:B------:R-:W-:-:S05]  /*00c0*/  LOP3.LUT R3, R3, 0xffffff00, RZ, 0xc0, !PT ;  /* 0xffffff0003037812 */ /* 0x000fca00078ec0ff */
[----:B------:R-:W-:Y:S02]  /*00d0*/  IMAD.IADD R2, R0, 0x1, -R3 ;  /* 0x0000000100027824 */ /* 0x000fe400078e0a03 */
[----:B------:R-:W-:-:S03]  /*00e0*/  IMAD.MOV.U32 R3, RZ, RZ, RZ ;  /* 0x000000ffff037224 */ /* 0x000fc600078e00ff */
[----:B------:R-:W-:-:S13]  /*00f0*/  ISETP.GE.AND P0, PT, R2, 0x1, PT ;  /* 0x000000010200780c */ /* 0x000fda0003f06270 */
[----:B0-----:R-:W-:Y:S05]  /*0100*/  @!P0 BRA `(.L_x_1) ;  /* 0x0000000c00d08947 */ /* 0x001fea0003800000 */
[----:B------:R-:W0:Y:S02]  /*0110*/  LDC.64 R6, c[0x0][0x380] ;  /* 0x0000e000ff067b82 */ /* 0x000e240000000a00 */
[----:B0-----:R-:W-:-:S05]  /*0120*/  IMAD.WIDE R6, R0, 0x4, R6 ;  /* 0x0000000400067825 */ /* 0x001fca00078e0206 */
[----:B------:R0:W2:Y:S01]  /*0130*/  LDG.E R4, desc[UR6][R6.64] ;  /* 0x0000000606047981 */ /* 0x0000a2000c1e1900 */
[----:B------:R-:W-:Y:S02]  /*0140*/  IMAD.MOV.U32 R3, RZ, RZ, RZ ;  /* 0x000000ffff037224 */ /* 0x000fe400078e00ff */
[----:B0-----:R-:W-:Y:S02]  /*0150*/  IMAD.MOV.U32 R7, RZ, RZ, RZ ;  /* 0x000000ffff077224 */ /* 0x001fe400078e00ff */
[C---:B--2---:R-:W-:Y:S01]  /*0160*/  FMUL R8, R4.reuse, 0.63661974668502807617 ;  /* 0x3f22f98304087820 */ /* 0x044fe20000400000 */
[----:B------:R-:W-:Y:S02]  /*0170*/  SHF.R.U32.HI R11, RZ, 0x17, R4 ;  /* 0x00000017ff0b7819 */ /* 0x000fe40000011604 */
[----:B------:R-:W-:Y:S01]  /*0180*/  FSETP.GE.AND P0, PT, |R4|, 105615, PT ;  /* 0x47ce47800400780b */ /* 0x000fe20003f06200 */
[----:B------:R0:W1:Y:S01]  /*0190*/  F2I.NTZ R9, R8 ;  /* 0x0000000800097305 */ /* 0x0000620000203100 */
[----:B------:R-:W-:-:S02]  /*01a0*/  LOP3.LUT R12, R11, 0xe0, RZ, 0xc0, !PT ;  /* 0x000000e00b0c7812 */ /* 0x000fc400078ec0ff */
[----:B------:R-:W-:Y:S02]  /*01b0*/  LOP3.LUT R6, R11, 0x1f, RZ, 0xc0, !PT ;  /* 0x0000001f0b067812 */ /* 0x000fe400078ec0ff */
[----:B------:R-:W-:Y:S01]  /*01c0*/  FSETP.EQ.OR P1, PT, |R4|, +INF , !P0 ;  /* 0x7f8000000400780b */ /* 0x000fe20004722600 */
[----:B------:R-:W-:Y:S02]  /*01d0*/  VIADD R12, R12, 0xffffff80 ;  /* 0xffffff800c0c7836 */ /* 0x000fe40000000000 */
[----:B0-----:R-:W-:-:S03]  /*01e0*/  IMAD.SHL.U32 R8, R4, 0x100, RZ ;  /* 0x0000010004087824 */ /* 0x001fc600078e00ff */
[----:B------:R-:W-:Y:S02]  /*01f0*/  SHF.R.U32.HI R11, RZ, 0x5, R12 ;  /* 0x00000005ff0b7819 */ /* 0x000fe4000001160c */
[----:B------:R-:W-:Y:S02]  /*0200*/  P2R R12, PR, RZ, 0x2 ;  /* 0x00000002ff0c7803 */ /* 0x000fe40000000000 */
[----:B-1----:R-:W-:Y:S01]  /*0210*/  I2FP.F32.S32 R5, R9 ;  /* 0x0000000900057245 */ /* 0x002fe20000201400 */
[----:B------:R-:W-:Y:S01]  /*0220*/  IMAD.U32 R11, R11, -0x4, RZ ;  /* 0xfffffffc0b0b7824 */ /* 0x000fe200078e00ff */
[----:B------:R-:W-:Y:S02]  /*0230*/  LOP3.LUT R8, R8, 0x80000000, RZ, 0xfc, !PT ;  /* 0x8000000008087812 */ /* 0x000fe400078efcff */
[----:B------:R-:W-:Y:S01]  /*0240*/  SEL R9, R9, RZ, !P0 ;  /* 0x000000ff09097207 */ /* 0x000fe20004000000 */
[----:B------:R-:W-:-:S04]  /*0250*/  FFMA R10, R5, -1.5707962512969970703, R4 ;  /* 0xbfc90fda050a7823 */ /* 0x000fc80000000004 */
[----:B------:R-:W-:-:S04]  /*0260*/  FFMA R10, R5, -7.5497894158615963534e-08, R10 ;  /* 0xb3a22168050a7823 */ /* 0x000fc8000000000a */
[----:B------:R-:W-:Y:S01]  /*0270*/  FFMA R5, R5, -5.3903029534742383927e-15, R10 ;  /* 0xa7c234c505057823 */ /* 0x000fe2000000000a */
[----:B------:R-:W-:Y:S01]  /*0280*/  IADD3 R10, PT, PT, -R6, 0x20, RZ ;  /* 0x00000020060a7810 */ /* 0x000fe20007ffe1ff */
[----:B------:R-:W-:-:S07]  /*0290*/  @P0 FMUL R5, RZ, R4 ;  /* 0x00000004ff050220 */ /* 0x000fce0000400000 */
.L_x_12:
[----:B------:R-:W-:Y:S01]  /*02a0*/  ISETP.NE.AND P0, PT, R12, RZ, PT ;  /* 0x000000ff0c00720c */ /* 0x000fe20003f05270 */
[----:B------:R-:W-:Y:S01]  /*02b0*/  BSSY.RECONVERGENT B1, `(.L_x_2) ;  /* 0x000005a000017945 */ /* 0x000fe20003800200 */
[----:B------:R-:W-:Y:S02]  /*02c0*/  IMAD.MOV.U32 R25, RZ, RZ, R9 ;  /* 0x000000ffff197224 */ /* 0x000fe400078e0009 */
[----:B------:R-:W-:-:S09]  /*02d0*/  IMAD.MOV.U32 R23, RZ, RZ, R5 ;  /* 0x000000ffff177224 */ /* 0x000fd200078e0005 */
[----:B------:R-:W-:Y:S05]  /*02e0*/  @P0 BRA `(.L_x_3) ;  /* 0x0000000400580947 */ /* 0x000fea0003800000 */
[----:B------:R-:W-:Y:S02]  /*02f0*/  HFMA2 R25, -RZ, RZ, 0, 0 ;  /* 0x00000000ff197431 */ /* 0x000fe400000001ff */
[----:B------:R-:W-:Y:S01]  /*0300*/  IMAD.MOV.U32 R23, RZ, RZ, RZ ;  /* 0x000000ffff177224 */ /* 0x000fe200078e00ff */
[----:B------:R-:W0:Y:S01]  /*0310*/  LDCU.64 UR8, c[0x4][URZ] ;  /* 0x01000000ff0877ac */ /* 0x000e220008000a00 */
[----:B------:R-:W-:Y:S01]  /*0320*/  UMOV UR5, URZ ;  /* 0x000000ff00057c82 */ /* 0x000fe20008000000 */
[----:B------:R-:W-:-:S05]  /*0330*/  UMOV UR4, URZ ;  /* 0x000000ff00047c82 */ /* 0x000fca0008000000 */
.L_x_4:
[----:B0-----:R-:W-:Y:S02]  /*0340*/  IMAD.U32 R15, RZ, RZ, UR9 ;  /* 0x00000009ff0f7e24 */ /* 0x001fe4000f8e00ff */
[----:B------:R-:W-:-:S05]  /*0350*/  IMAD.U32 R14, RZ, RZ, UR8 ;  /* 0x00000008ff0e7e24 */ /* 0x000fca000f8e00ff */
[----:B------:R-:W2:Y:S01]  /*0360*/  LDG.E.CONSTANT R15, desc[UR6][R14.64] ;  /* 0x000000060e0f7981 */ /* 0x000ea2000c1e9900 */
[----:B------:R-:W-:Y:S01]  /*0370*/  UIADD3 UR4, UPT, UPT, UR4, 0x1, URZ ;  /* 0x0000000104047890 */ /* 0x000fe2000fffe0ff */
[C---:B------:R-:W-:Y:S01]  /*0380*/  ISETP.EQ.AND P0, PT, R23.reuse, RZ, PT ;  /* 0x000000ff1700720c */ /* 0x040fe20003f02270 */
[----:B------:R-:W-:Y:S01]  /*0390*/  UIADD3 UR8, UP1, UPT, UR8, 0x4, URZ ;  /* 0x0000000408087890 */ /* 0x000fe2000ff3e0ff */
[C---:B------:R-:W-:Y:S01]  /*03a0*/  ISETP.EQ.AND P1, PT, R23.reuse, 0x4, PT ;  /* 0x000000041700780c */ /* 0x040fe20003f22270 */
[----:B------:R-:W-:Y:S01]  /*03b0*/  UISETP.NE.AND UP0, UPT, UR4, 0x6, UPT ;  /* 0x000000060400788c */ /* 0x000fe2000bf05270 */
[C---:B------:R-:W-:Y:S01]  /*03c0*/  ISETP.EQ.AND P3, PT, R23.reuse, 0xc, PT ;  /* 0x0000000c1700780c */ /* 0x040fe20003f62270 */
[----:B------:R-:W-:Y:S01]  /*03d0*/  UIADD3.X UR9, UPT, UPT, URZ, UR9, URZ, UP1, !UPT ;  /* 0x00000009ff097290 */ /* 0x000fe20008ffe4ff */
[C---:B------:R-:W-:Y:S02]  /*03e0*/  ISETP.EQ.AND P4, PT, R23.reuse, 0x10, PT ;  /* 0x000000101700780c */ /* 0x040fe40003f82270 */
[----:B------:R-:W-:Y:S01]  /*03f0*/  ISETP.EQ.AND P5, PT, R23, 0x14, PT ;  /* 0x000000141700780c */ /* 0x000fe20003fa2270 */
[----:B--2---:R-:W-:-:S03]  /*0400*/  IMAD.WIDE.U32 R16, R15, R8, RZ ;  /* 0x000000080f107225 */ /* 0x004fc600078e00ff */
[----:B------:R-:W-:-:S04]  /*0410*/  IADD3 R16, P2, PT, R16, R25, RZ ;  /* 0x0000001910107210 */ /* 0x000fc80007f5e0ff */
[----:B------:R-:W-:Y:S01]  /*0420*/  IADD3.X R25, PT, PT, R17, UR5, RZ, P2, !PT ;  /* 0x0000000511197c10 */ /* 0x000fe200097fe4ff */
[--C-:B------:R-:W-:Y:S01]  /*0430*/  @P0 IMAD.MOV.U32 R13, RZ, RZ, R16.reuse ;  /* 0x000000ffff0d0224 */ /* 0x100fe200078e0010 */
[C---:B------:R-:W-:Y:S01]  /*0440*/  ISETP.EQ.AND P2, PT, R23.reuse, 0x8, PT ;  /* 0x000000081700780c */ /* 0x040fe20003f42270 */
[--C-:B------:R-:W-:Y:S02]  /*0450*/  @P1 IMAD.MOV.U32 R18, RZ, RZ, R16.reuse ;  /* 0x000000ffff121224 */ /* 0x100fe400078e0010 */
[----:B------:R-:W-:Y:S01]  /*0460*/  @P5 MOV R22, R16 ;  /* 0x0000001000165202 */ /* 0x000fe20000000f00 */
[--C-:B------:R-:W-:Y:S02]  /*0470*/  @P3 IMAD.MOV.U32 R20, RZ, RZ, R16.reuse ;  /* 0x000000ffff143224 */ /* 0x100fe400078e0010 */
[----:B------:R-:W-:Y:S02]  /*0480*/  @P4 IMAD.MOV.U32 R21, RZ, RZ, R16 ;  /* 0x000000ffff154224 */ /* 0x000fe400078e0010 */
[----:B------:R-:W-:-:S05]  /*0490*/  VIADD R23, R23, 0x4 ;  /* 0x0000000417177836 */ /* 0x000fca0000000000 */
[----:B------:R-:W-:Y:S01]  /*04a0*/  @P2 IMAD.MOV.U32 R19, RZ, RZ, R16 ;  /* 0x000000ffff132224 */ /* 0x000fe200078e0010 */
[----:B------:R-:W-:Y:S06]  /*04b0*/  BRA.U UP0, `(.L_x_4) ;  /* 0xfffffffd00a07547 */ /* 0x000fec000b83ffff */
[C---:B------:R-:W-:Y:S01]  /*04c0*/  ISETP.EQ.AND P3, PT, R11.reuse, -0x18, PT ;  /* 0xffffffe80b00780c */ /* 0x040fe20003f62270 */
[----:B------:R-:W-:Y:S01]  /*04d0*/  BSSY.RECONVERGENT B2, `(.L_x_5) ;  /* 0x0000026000027945 */ /* 0x000fe20003800200 */
[C---:B------:R-:W-:Y:S02]  /*04e0*/  ISETP.EQ.AND P4, PT, R11.reuse, -0x14, PT ;  /* 0xffffffec0b00780c */ /* 0x040fe40003f82270 */
[C---:B------:R-:W-:Y:S02]  /*04f0*/  ISETP.EQ.AND P0, PT, R11.reuse, -0x10, PT ;  /* 0xfffffff00b00780c */ /* 0x040fe40003f02270 */
[C---:B------:R-:W-:Y:S02]  /*0500*/  ISETP.EQ.AND P1, PT, R11.reuse, -0xc, PT ;  /* 0xfffffff40b00780c */ /* 0x040fe40003f22270 */
[----:B------:R-:W-:Y:S02]  /*0510*/  ISETP.EQ.AND P2, PT, R11, -0x8, PT ;  /* 0xfffffff80b00780c */ /* 0x000fe40003f42270 */
[----:B------:R-:W-:-:S02]  /*0520*/  ISETP.NE.AND P6, PT, R6, RZ, PT ;  /* 0x000000ff0600720c */ /* 0x000fc40003fc5270 */
[C---:B------:R-:W-:Y:S01]  /*0530*/  ISETP.EQ.AND P5, PT, R11.reuse, 0x4, PT ;  /* 0x000000040b00780c */ /* 0x040fe20003fa2270 */
[--C-:B------:R-:W-:Y:S01]  /*0540*/  @P3 IMAD.MOV.U32 R23, RZ, RZ, R13.reuse ;  /* 0x000000ffff173224 */ /* 0x100fe200078e000d */
[C---:B------:R-:W-:Y:S01]  /*0550*/  ISETP.EQ.AND P3, PT, R11.reuse, -0x4, PT ;  /* 0xfffffffc0b00780c */ /* 0x040fe20003f62270 */
[----:B------:R-:W-:Y:S02]  /*0560*/  @P4 IMAD.MOV.U32 R14, RZ, RZ, R13 ;  /* 0x000000ffff0e4224 */ /* 0x000fe400078e000d */
[--C-:B------:R-:W-:Y:S01]  /*0570*/  @P4 IMAD.MOV.U32 R23, RZ, RZ, R18.reuse ;  /* 0x000000ffff174224 */ /* 0x100fe200078e0012 */
[----:B------:R-:W-:Y:S01]  /*0580*/  ISETP.EQ.AND P4, PT, R11, RZ, PT ;  /* 0x000000ff0b00720c */ /* 0x000fe20003f82270 */
[----:B------:R-:W-:Y:S02]  /*0590*/  @P0 IMAD.MOV.U32 R14, RZ, RZ, R18 ;  /* 0x000000ffff0e0224 */ /* 0x000fe400078e0012 */
[--C-:B------:R-:W-:Y:S02]  /*05a0*/  @P0 IMAD.MOV.U32 R23, RZ, RZ, R19.reuse ;  /* 0x000000ffff170224 */ /* 0x100fe400078e0013 */
[----:B------:R-:W-:Y:S01]  /*05b0*/  @P1 IMAD.MOV.U32 R14, RZ, RZ, R19 ;  /* 0x000000ffff0e1224 */ /* 0x000fe200078e0013 */
[----:B------:R-:W-:Y:S01]  /*05c0*/  @P2 MOV R14, R20 ;  /* 0x00000014000e2202 */ /* 0x000fe20000000f00 */
[----:B------:R-:W-:-:S02]  /*05d0*/  @P1 IMAD.MOV.U32 R23, RZ, RZ, R20 ;  /* 0x000000ffff171224 */ /* 0x000fc400078e0014 */
[--C-:B------:R-:W-:Y:S02]  /*05e0*/  @P2 IMAD.MOV.U32 R23, RZ, RZ, R21.reuse ;  /* 0x000000ffff172224 */ /* 0x100fe400078e0015 */
[----:B------:R-:W-:Y:S02]  /*05f0*/  @P3 IMAD.MOV.U32 R14, RZ, RZ, R21 ;  /* 0x000000ffff0e3224 */ /* 0x000fe400078e0015 */
[--C-:B------:R-:W-:Y:S02]  /*0600*/  @P3 IMAD.MOV.U32 R23, RZ, RZ, R22.reuse ;  /* 0x000000ffff173224 */ /* 0x100fe400078e0016 */
[----:B------:R-:W-:Y:S02]  /*0610*/  @P4 IMAD.MOV.U32 R14, RZ, RZ, R22 ;  /* 0x000000ffff0e4224 */ /* 0x000fe400078e0016 */
[--C-:B------:R-:W-:Y:S02]  /*0620*/  @P4 IMAD.MOV.U32 R23, RZ, RZ, R25.reuse ;  /* 0x000000ffff174224 */ /* 0x100fe400078e0019 */
[----:B------:R-:W-:Y:S01]  /*0630*/  @P5 IMAD.MOV.U32 R14, RZ, RZ, R25 ;  /* 0x000000ffff0e5224 */ /* 0x000fe200078e0019 */
[----:B------:R-:W-:Y:S06]  /*0640*/  @!P6 BRA `(.L_x_6) ;  /* 0x000000000038e947 */ /* 0x000fec0003800000 */
[----:B------:R-:W-:Y:S01]  /*0650*/  @P0 IMAD.MOV.U32 R17, RZ, RZ, R13 ;  /* 0x000000ffff110224 */ /* 0x000fe200078e000d */
[----:B------:R-:W-:Y:S02]  /*0660*/  ISETP.EQ.AND P0, PT, R11, 0x8, PT ;  /* 0x000000080b00780c */ /* 0x000fe40003f02270 */
[----:B------:R-:W-:Y:S01]  /*0670*/  @P1 MOV R17, R18 ;  /* 0x0000001200111202 */ /* 0x000fe20000000f00 */
[----:B------:R-:W-:Y:S01]  /*0680*/  @P2 IMAD.MOV.U32 R17, RZ, RZ, R19 ;  /* 0x000000ffff112224 */ /* 0x000fe200078e0013 */
[-C--:B------:R-:W-:Y:S01]  /*0690*/  SHF.L.U32 R15, R14, R6.reuse, RZ ;  /* 0x000000060e0f7219 */ /* 0x080fe200000006ff */
[----:B------:R-:W-:Y:S01]  /*06a0*/  @P3 IMAD.MOV.U32 R17, RZ, RZ, R20 ;  /* 0x000000ffff113224 */ /* 0x000fe200078e0014 */
[----:B------:R-:W-:Y:S01]  /*06b0*/  SHF.L.U32 R23, R23, R6, RZ ;  /* 0x0000000617177219 */ /* 0x000fe200000006ff */
[----:B------:R-:W-:Y:S01]  /*06c0*/  @P4 IMAD.MOV.U32 R17, RZ, RZ, R21 ;  /* 0x000000ffff114224 */ /* 0x000fe200078e0015 */
[----:B------:R-:W-:Y:S01]  /*06d0*/  SHF.R.U32.HI R14, RZ, R10, R14 ;  /* 0x0000000aff0e7219 */ /* 0x000fe2000001160e */
[----:B------:R-:W-:-:S04]  /*06e0*/  @P5 IMAD.MOV.U32 R17, RZ, RZ, R22 ;  /* 0x000000ffff115224 */ /* 0x000fc800078e0016 */
[----:B------:R-:W-:Y:S02]  /*06f0*/  @P0 IMAD.MOV.U32 R17, RZ, RZ, R25 ;  /* 0x000000ffff110224 */ /* 0x000fe400078e0019 */
[----:B------:R-:W-:-:S03]  /*0700*/  IMAD.IADD R23, R23, 0x1, R14 ;  /* 0x0000000117177824 */ /* 0x000fc600078e020e */
[----:B------:R-:W-:-:S05]  /*0710*/  SHF.R.U32.HI R16, RZ, R10, R17 ;  /* 0x0000000aff107219 */ /* 0x000fca0000011611 */
[----:B------:R-:W-:-:S07]  /*0720*/  IMAD.IADD R14, R15, 0x1, R16 ;  /* 0x000000010f0e7824 */ /* 0x000fce00078e0210 */
.L_x_6:
[----:B------:R-:W-:Y:S05]  /*0730*/  BSYNC.RECONVERGENT B2 ;  /* 0x0000000000027941 */ /* 0x000fea0003800200 */
.L_x_5:
[C---:B------:R-:W-:Y:S01]  /*0740*/  SHF.L.W.U32.HI R25, R14.reuse, 0x2, R23 ;  /* 0x000000020e197819 */ /* 0x040fe20000010e17 */
[----:B------:R-:W-:Y:S01]  /*0750*/  UMOV UR4, 0x54442d19 ;  /* 0x54442d1900047882 */ /* 0x000fe20000000000 */
[----:B------:R-:W-:Y:S01]  /*0760*/  SHF.L.U32 R14, R14, 0x2, RZ ;  /* 0x000000020e0e7819 */ /* 0x000fe200000006ff */
[----:B------:R-:W-:Y:S01]  /*0770*/  UMOV UR5, 0x3bf921fb ;  /* 0x3bf921fb00057882 */ /* 0x000fe20000000000 */
[----:B------:R-:W-:Y:S02]  /*0780*/  SHF.R.S32.HI R15, RZ, 0x1f, R25 ;  /* 0x0000001fff0f7819 */ /* 0x000fe40000011419 */
[----:B------:R-:W-:Y:S02]  /*0790*/  ISETP.GE.AND P0, PT, R4, RZ, PT ;  /* 0x000000ff0400720c */ /* 0x000fe40003f06270 */
[C---:B------:R-:W-:Y:S02]  /*07a0*/  LOP3.LUT R14, R15.reuse, R14, RZ, 0x3c, !PT ;  /* 0x0000000e0f0e7212 */ /* 0x040fe400078e3cff */
[----:B------:R-:W-:-:S02]  /*07b0*/  LOP3.LUT R15, R15, R25, RZ, 0x3c, !PT ;  /* 0x000000190f0f7212 */ /* 0x000fc400078e3cff */
[----:B------:R-:W-:Y:S02]  /*07c0*/  SHF.R.U32.HI R24, RZ, 0x1e, R23 ;  /* 0x0000001eff187819 */ /* 0x000fe40000011617 */
[C---:B------:R-:W-:Y:S02]  /*07d0*/  LOP3.LUT R26, R25.reuse, R4, RZ, 0x3c, !PT ;  /* 0x00000004191a7212 */ /* 0x040fe400078e3cff */
[----:B------:R-:W0:Y:S01]  /*07e0*/  I2F.F64.S64 R14, R14 ;  /* 0x0000000e000e7312 */ /* 0x000e220000301c00 */
[----:B------:R-:W-:Y:S02]  /*07f0*/  LEA.HI R25, R25, R24, RZ, 0x1 ;  /* 0x0000001819197211 */ /* 0x000fe400078f08ff */
[----:B------:R-:W-:-:S03]  /*0800*/  ISETP.GE.AND P1, PT, R26, RZ, PT ;  /* 0x000000ff1a00720c */ /* 0x000fc60003f26270 */
[----:B------:R-:W-:Y:S01]  /*0810*/  @!P0 IMAD.MOV R25, RZ, RZ, -R25 ;  /* 0x000000ffff198224 */ /* 0x000fe200078e0a19 */
[----:B0-----:R-:W-:-:S10]  /*0820*/  DMUL R16, R14, UR4 ;  /* 0x000000040e107c28 */ /* 0x001fd40008000000 */
[----:B------:R-:W0:Y:S02]  /*0830*/  F2F.F32.F64 R16, R16 ;  /* 0x0000001000107310 */ /* 0x000e240000301000 */
[----:B0-----:R-:W-:-:S07]  /*0840*/  FSEL R23, -R16, R16, !P1 ;  /* 0x0000001010177208 */ /* 0x001fce0004800100 */
.L_x_3:
[----:B------:R-:W-:Y:S05]  /*0850*/  BSYNC.RECONVERGENT B1 ;  /* 0x0000000000017941 */ /* 0x000fea0003800200 */
.L_x_2:
[----:B------:R-:W-:Y:S01]  /*0860*/  LOP3.LUT R16, R25, 0x1, RZ, 0xc0, !PT ;  /* 0x0000000119107812 */ /* 0x000fe200078ec0ff */
[----:B------:R-:W-:Y:S02]  /*0870*/  IMAD.MOV.U32 R14, RZ, RZ, 0x37cbac00 ;  /* 0x37cbac00ff0e7424 */ /* 0x000fe400078e00ff */
[----:B------:R-:W-:Y:S01]  /*0880*/  FMUL R15, R23, R23 ;  /* 0x00000017170f7220 */ /* 0x000fe20000400000 */
[----:B------:R-:W-:Y:S01]  /*0890*/  IMAD.MOV.U32 R17, RZ, RZ, 0x3effffff ;  /* 0x3effffffff117424 */ /* 0x000fe200078e00ff */
[----:B------:R-:W-:Y:S01]  /*08a0*/  ISETP.NE.U32.AND P0, PT, R16, 0x1, PT ;  /* 0x000000011000780c */ /* 0x000fe20003f05070 */
[----:B------:R-:W-:Y:S02]  /*08b0*/  IMAD.MOV.U32 R16, RZ, RZ, 0x3d2aaabb ;  /* 0x3d2aaabbff107424 */ /* 0x000fe400078e00ff */
[----:B------:R-:W-:Y:S01]  /*08c0*/  FFMA R14, R15, R14, -0.0013887860113754868507 ;  /* 0xbab607ed0f0e7423 */ /* 0x000fe2000000000e */
[----:B------:R-:W-:Y:S01]  /*08d0*/  ISETP.NE.AND P2, PT, R12, RZ, PT ;  /* 0x000000ff0c00720c */ /* 0x000fe20003f45270 */
[----:B------:R-:W-:Y:S01]  /*08e0*/  BSSY.RECONVERGENT B1, `(.L_x_7) ;  /* 0x0000060000017945 */ /* 0x000fe20003800200 */
[----:B------:R-:W-:-:S02]  /*08f0*/  FSEL R24, R23, 1, P0 ;  /* 0x3f80000017187808 */ /* 0x000fc40000000000 */
[----:B------:R-:W-:Y:S02]  /*0900*/  FSEL R14, R14, -0.00019574658654164522886, !P0 ;  /* 0xb94d41530e0e7808 */ /* 0x000fe40004000000 */
[----:B------:R-:W-:Y:S02]  /*0910*/  FSEL R16, R16, 0.0083327032625675201416, !P0 ;  /* 0x3c0885e410107808 */ /* 0x000fe40004000000 */
[----:B------:R-:W-:Y:S01]  /*0920*/  LOP3.LUT P1, RZ, R25, 0x2, RZ, 0xc0, !PT ;  /* 0x0000000219ff7812 */ /* 0x000fe2000782c0ff */
[----:B------:R-:W-:Y:S01]  /*0930*/  IMAD.MOV.U32 R25, RZ, RZ, R9 ;  /* 0x000000ffff197224 */ /* 0x000fe200078e0009 */
[----:B------:R-:W-:Y:S01]  /*0940*/  FSEL R23, -R17, -0.16666662693023681641, !P0 ;  /* 0xbe2aaaa811177808 */ /* 0x000fe20004000100 */
[C---:B------:R-:W-:Y:S01]  /*0950*/  FFMA R14, R15.reuse, R14, R16 ;  /* 0x0000000e0f0e7223 */ /* 0x040fe20000000010 */
[----:B------:R-:W-:-:S03]  /*0960*/  FFMA R17, R15, R24, RZ ;  /* 0x000000180f117223 */ /* 0x000fc600000000ff */
[----:B------:R-:W-:Y:S01]  /*0970*/  FFMA R14, R15, R14, R23 ;  /* 0x0000000e0f0e7223 */ /* 0x000fe20000000017 */
[----:B------:R-:W-:-:S03]  /*0980*/  IMAD.MOV.U32 R23, RZ, RZ, R5 ;  /* 0x000000ffff177224 */ /* 0x000fc600078e0005 */
[----:B------:R-:W-:-:S04]  /*0990*/  FFMA R24, R17, R14, R24 ;  /* 0x0000000e11187223 */ /* 0x000fc80000000018 */
[----:B------:R-:W-:Y:S01]  /*09a0*/  @P1 FADD R24, RZ, -R24 ;  /* 0x80000018ff181221 */ /* 0x000fe20000000000 */
[----:B------:R-:W-:Y:S06]  /*09b0*/  @P2 BRA `(.L_x_8) ;  /* 0x0000000400482947 */ /* 0x000fec0003800000 */
[----:B------:R-:W-:Y:S01]  /*09c0*/  IMAD.MOV.U32 R23, RZ, RZ, RZ ;  /* 0x000000ffff177224 */ /* 0x000fe200078e00ff */
[----:B------:R-:W-:Y:S01]  /*09d0*/  MOV R25, RZ ;  /* 0x000000ff00197202 */ /* 0x000fe20000000f00 */
[----:B------:R-:W-:-:S06]  /*09e0*/  UMOV UR4, URZ ;  /* 0x000000ff00047c82 */ /* 0x000fcc0008000000 */
.L_x_9:
[----:B------:R-:W0:Y:S02]  /*09f0*/  LDC.64 R14, c[0x4][RZ] ;  /* 0x01000000ff0e7b82 */ /* 0x000e240000000a00 */
[----:B0-----:R-:W-:-:S05]  /*0a00*/  IMAD.WIDE.U32 R16, R25, 0x4, R14 ;  /* 0x0000000419107825 */ /* 0x001fca00078e000e */
[----:B------:R-:W2:Y:S01]  /*0a10*/  LDG.E.CONSTANT R15, desc[UR6][R16.64] ;  /* 0x00000006100f7981 */ /* 0x000ea2000c1e9900 */
[C---:B------:R-:W-:Y:S02]  /*0a20*/  IMAD.SHL.U32 R26, R25.reuse, 0x4, RZ ;  /* 0x00000004191a7824 */ /* 0x040fe400078e00ff */
[----:B------:R-:W-:-:S03]  /*0a30*/  VIADD R25, R25, 0x1 ;  /* 0x0000000119197836 */ /* 0x000fc60000000000 */
[C---:B------:R-:W-:Y:S02]  /*0a40*/  ISETP.EQ.AND P5, PT, R26.reuse, RZ, PT ;  /* 0x000000ff1a00720c */ /* 0x040fe40003fa2270 */
[C---:B------:R-:W-:Y:S02]  /*0a50*/  ISETP.EQ.AND P4, PT, R26.reuse, 0x4, PT ;  /* 0x000000041a00780c */ /* 0x040fe40003f82270 */
[C---:B------:R-:W-:Y:S02]  /*0a60*/  ISETP.EQ.AND P3, PT, R26.reuse, 0x8, PT ;  /* 0x000000081a00780c */ /* 0x040fe40003f62270 */
[C---:B------:R-:W-:Y:S02]  /*0a70*/  ISETP.EQ.AND P2, PT, R26.reuse, 0xc, PT ;  /* 0x0000000c1a00780c */ /* 0x040fe40003f42270 */
[----:B------:R-:W-:Y:S01]  /*0a80*/  ISETP.EQ.AND P1, PT, R26, 0x10, PT ;  /* 0x000000101a00780c */ /* 0x000fe20003f22270 */
[----:B--2---:R-:W-:-:S03]  /*0a90*/  IMAD.WIDE.U32 R14, R15, R8, RZ ;  /* 0x000000080f0e7225 */ /* 0x004fc600078e00ff */
[----:B------:R-:W-:-:S04]  /*0aa0*/  IADD3 R14, P0, PT, R14, R23, RZ ;  /* 0x000000170e0e7210 */ /* 0x000fc80007f1e0ff */
[----:B------:R-:W-:Y:S01]  /*0ab0*/  IADD3.X R23, PT, PT, R15, UR4, RZ, P0, !PT ;  /* 0x000000040f177c10 */ /* 0x000fe200087fe4ff */
[--C-:B------:R-:W-:Y:S01]  /*0ac0*/  @P5 IMAD.MOV.U32 R13, RZ, RZ, R14.reuse ;  /* 0x000000ffff0d5224 */ /* 0x100fe200078e000e */
[----:B------:R-:W-:Y:S01]  /*0ad0*/  ISETP.NE.AND P5, PT, R25, 0x6, PT ;  /* 0x000000061900780c */ /* 0x000fe20003fa5270 */
[--C-:B------:R-:W-:Y:S01]  /*0ae0*/  @P4 IMAD.MOV.U32 R18, RZ, RZ, R14.reuse ;  /* 0x000000ffff124224 */ /* 0x100fe200078e000e */
[----:B------:R-:W-:Y:S01]  /*0af0*/  ISETP.EQ.AND P0, PT, R26, 0x14, PT ;  /* 0x000000141a00780c */ /* 0x000fe20003f02270 */
[--C-:B------:R-:W-:Y:S02]  /*0b00*/  @P3 IMAD.MOV.U32 R19, RZ, RZ, R14.reuse ;  /* 0x000000ffff133224 */ /* 0x100fe400078e000e */
[--C-:B------:R-:W-:Y:S02]  /*0b10*/  @P2 IMAD.MOV.U32 R20, RZ, RZ, R14.reuse ;  /* 0x000000ffff142224 */ /* 0x100fe400078e000e */
[----:B------:R-:W-:-:S08]  /*0b20*/  @P1 IMAD.MOV.U32 R21, RZ, RZ, R14 ;  /* 0x000000ffff151224 */ /* 0x000fd000078e000e */
[----:B------:R-:W-:Y:S01]  /*0b30*/  @P0 MOV R22, R14 ;  /* 0x0000000e00160202 */ /* 0x000fe20000000f00 */
[----:B------:R-:W-:Y:S06]  /*0b40*/  @P5 BRA `(.L_x_9) ;  /* 0xfffffffc00a85947 */ /* 0x000fec000383ffff */
        /* <DEDUP_REMOVED lines=39> */
.L_x_11:
[----:B------:R-:W-:Y:S05]  /*0dc0*/  BSYNC.RECONVERGENT B2 ;  /* 0x0000000000027941 */ /* 0x000fea0003800200 */
.L_x_10:
        /* <DEDUP_REMOVED lines=17> */
.L_x_8:
[----:B------:R-:W-:Y:S05]  /*0ee0*/  BSYNC.RECONVERGENT B1 ;  /* 0x0000000000017941 */ /* 0x000fea0003800200 */
.L_x_7:
[----:B------:R-:W-:Y:S02]  /*0ef0*/  IMAD.MOV.U32 R14, RZ, RZ, 0x37cbac00 ;  /* 0x37cbac00ff0e7424 */ /* 0x000fe400078e00ff */
[----:B------:R-:W-:Y:S01]  /*0f00*/  FMUL R15, R23, R23 ;  /* 0x00000017170f7220 */ /* 0x000fe20000400000 */
[----:B------:R-:W-:Y:S01]  /*0f10*/  LOP3.LUT R16, R25, 0x1, RZ, 0xc0, !PT ;  /* 0x0000000119107812 */ /* 0x000fe200078ec0ff */
[----:B------:R-:W-:Y:S02]  /*0f20*/  IMAD.MOV.U32 R26, RZ, RZ, 0x3d2aaabb ;  /* 0x3d2aaabbff1a7424 */ /* 0x000fe400078e00ff */
[----:B------:R-:W-:Y:S01]  /*0f30*/  FFMA R14, R15, R14, -0.0013887860113754868507 ;  /* 0xbab607ed0f0e7423 */ /* 0x000fe2000000000e */
[----:B------:R-:W-:Y:S01]  /*0f40*/  ISETP.NE.U32.AND P0, PT, R16, 0x1, PT ;  /* 0x000000011000780c */ /* 0x000fe20003f05070 */
[----:B------:R-:W-:Y:S02]  /*0f50*/  VIADD R25, R25, 0x1 ;  /* 0x0000000119197836 */ /* 0x000fe40000000000 */
[----:B------:R-:W-:Y:S01]  /*0f60*/  IMAD.MOV.U32 R17, RZ, RZ, 0x3effffff ;  /* 0x3effffffff117424 */ /* 0x000fe200078e00ff */
[----:B------:R-:W-:Y:S01]  /*0f70*/  FSEL R16, R14, -0.00019574658654164522886, P0 ;  /* 0xb94d41530e107808 */ /* 0x000fe20000000000 */
[----:B------:R-:W-:Y:S01]  /*0f80*/  VIADD R7, R7, 0x1 ;  /* 0x0000000107077836 */ /* 0x000fe20000000000 */
[----:B------:R-:W-:-:S02]  /*0f90*/  FSEL R26, R26, 0.0083327032625675201416, P0 ;  /* 0x3c0885e41a1a7808 */ /* 0x000fc40000000000 */
[----:B------:R-:W-:Y:S02]  /*0fa0*/  FSEL R14, R23, 1, !P0 ;  /* 0x3f800000170e7808 */ /* 0x000fe40004000000 */
[----:B------:R-:W-:Y:S01]  /*0fb0*/  LOP3.LUT P1, RZ, R25, 0x2, RZ, 0xc0, !PT ;  /* 0x0000000219ff7812 */ /* 0x000fe2000782c0ff */
[----:B------:R-:W-:Y:S01]  /*0fc0*/  FFMA R16, R15, R16, R26 ;  /* 0x000000100f107223 */ /* 0x000fe2000000001a */
[----:B------:R-:W-:Y:S01]  /*0fd0*/  FSEL R23, -R17, -0.16666662693023681641, P0 ;  /* 0xbe2aaaa811177808 */ /* 0x000fe20000000100 */
[----:B------:R-:W-:Y:S01]  /*0fe0*/  FFMA R17, R15, R14, RZ ;  /* 0x0000000e0f117223 */ /* 0x000fe200000000ff */
[----:B------:R-:W-:-:S03]  /*0ff0*/  ISETP.NE.AND P0, PT, R7, R2, PT ;  /* 0x000000020700720c */ /* 0x000fc60003f05270 */
[----:B------:R-:W-:-:S04]  /*1000*/  FFMA R16, R15, R16, R23 ;  /* 0x000000100f107223 */ /* 0x000fc80000000017 */
[----:B------:R-:W-:-:S04]  /*1010*/  FFMA R14, R17, R16, R14 ;  /* 0x00000010110e7223 */ /* 0x000fc8000000000e */
[----:B------:R-:W-:-:S04]  /*1020*/  @P1 FADD R14, RZ, -R14 ;  /* 0x8000000eff0e1221 */ /* 0x000fc80000000000 */
[----:B------:R-:W-:Y:S01]  /*1030*/  FFMA R3, R24, R14, R3 ;  /* 0x0000000e18037223 */ /* 0x000fe20000000003 */
[----:B------:R-:W-:Y:S06]  /*1040*/  @P0 BRA `(.L_x_12) ;  /* 0xfffffff000940947 */ /* 0x000fec000383ffff */
.L_x_1:
[----:B------:R-:W-:Y:S05]  /*1050*/  BSYNC.RECONVERGENT B0 ;  /* 0x0000000000007941 */ /* 0x000fea0003800200 */
.L_x_0:
[----:B------:R-:W0:Y:S02]  /*1060*/  LDC.64 R4, c[0x0][0x388] ;  /* 0x0000e200ff047b82 */ /* 0x000e240000000a00 */
[----:B0-----:R-:W-:-:S05]  /*1070*/  IMAD.WIDE R4, R0, 0x4, R4 ;  /* 0x0000000400047825 */ /* 0x001fca00078e0204 */
[----:B------:R-:W-:Y:S01]  /*1080*/  STG.E desc[UR6][R4.64], R3 ;  /* 0x0000000304007986 */ /* 0x000fe2000c101906 */
[----:B------:R-:W-:Y:S05]  /*1090*/  EXIT ;  /* 0x000000000000794d */ /* 0x000fea0003800000 */
.L_x_13:
[----:B------:R-:W-:-:S00]  /*10a0*/  BRA `(.L_x_13) ;  /* 0xfffffffc00fc7947 */ /* 0x000fc0000383ffff */
[----:B------:R-:W-:-:S00]  /*10b0*/  NOP ;  /* 0x0000000000007918 */ /* 0x000fc00000000000 */
        /* <DEDUP_REMOVED lines=12> */
.L_x_14:


//--------------------- .nv.global.init           --------------------------
	.section	.nv.global.init,"aw",@progbits
	.align	4
.nv.global.init:
	.type		__cudart_i2opi_f,@object
	.size		__cudart_i2opi_f,(.L_0 - __cudart_i2opi_f)
__cudart_i2opi_f:
        /*0000*/ 	.byte	0x41, 0x90, 0x43, 0x3c, 0x99, 0x95, 0x62, 0xdb, 0xc0, 0xdd, 0x34, 0xf5, 0xd1, 0x57, 0x27, 0xfc
        /*0010*/ 	.byte	0x29, 0x15, 0x44, 0x4e, 0x6e, 0x83, 0xf9, 0xa2
.L_0:


//--------------------- .nv.shared.reserved.0     --------------------------
	.section	.nv.shared.reserved.0,"aw",@nobits
	.weak		__nv_reservedSMEM_offset_0_alias
	.size		__nv_reservedSMEM_offset_0_alias, 0, 64
	.other		__nv_reservedSMEM_offset_0_alias,@"STO_CUDA_RESERVED_SHARED STV_DEFAULT"
__nv_reservedSMEM_offset_0_alias:
	.zero		0
	.zero		64


//--------------------- .nv.constant0._Z13computeKernelPKfPfi --------------------------
	.section	.nv.constant0._Z13computeKernelPKfPfi,"a",@progbits
	.sectionflags	@""
	.align	4
.nv.constant0._Z13computeKernelPKfPfi:
	.zero		916


//--------------------- SYMBOLS --------------------------

	.type		.nv.reservedSmem.offset0,@object
	.size		.nv.reservedSmem.offset0,0x4
